//
// Generated by NVIDIA NVVM Compiler
//
// Compiler Build ID: CL-36424714
// Cuda compilation tools, release 13.0, V13.0.88
// Based on NVVM 20.0.0
//

.version 9.0
.target sm_100
.address_size 64

	// .globl	_Z11matrixmultiPdS_S_Pj

.visible .entry _Z11matrixmultiPdS_S_Pj(
	.param .u64 .ptr .align 1 _Z11matrixmultiPdS_S_Pj_param_0,
	.param .u64 .ptr .align 1 _Z11matrixmultiPdS_S_Pj_param_1,
	.param .u64 .ptr .align 1 _Z11matrixmultiPdS_S_Pj_param_2,
	.param .u64 .ptr .align 1 _Z11matrixmultiPdS_S_Pj_param_3
)
{
	.reg .pred 	%p<3>;
	.reg .b32 	%r<20>;
	.reg .b64 	%rd<24>;
	.reg .b64 	%fd<16>;

	ld.param.u64 	%rd6, [_Z11matrixmultiPdS_S_Pj_param_0];
	ld.param.u64 	%rd7, [_Z11matrixmultiPdS_S_Pj_param_1];
	ld.param.u64 	%rd8, [_Z11matrixmultiPdS_S_Pj_param_2];
	mov.u32 	%r7, %tid.x;
	mov.u32 	%r8, %ctaid.x;
	mov.u32 	%r9, %ntid.x;
	mad.lo.s32 	%r1, %r8, %r9, %r7;
	setp.gt.u32 	%p1, %r1, 9999;
	@%p1 bra 	$L__BB0_4;
	cvta.to.global.u64 	%rd1, %rd7;
	mul.hi.u32 	%r11, %r1, 1374389535;
	shr.u32 	%r12, %r11, 5;
	mul.lo.s32 	%r13, %r12, 100;
	sub.s32 	%r14, %r1, %r13;
	add.s32 	%r18, %r14, 200;
	cvt.u64.u32 	%rd2, %r1;
	mul.wide.u32 	%rd9, %r12, 800;
	cvta.to.global.u64 	%rd10, %rd6;
	add.s64 	%rd11, %rd9, %rd10;
	add.s64 	%rd23, %rd11, 16;
	mov.f64 	%fd15, 0d0000000000000000;
	mov.b32 	%r19, 200;
$L__BB0_2:
	ld.global.f64 	%fd4, [%rd23+-16];
	add.s32 	%r15, %r18, -200;
	mul.wide.u32 	%rd12, %r15, 8;
	add.s64 	%rd13, %rd1, %rd12;
	ld.global.f64 	%fd5, [%rd13];
	fma.rn.f64 	%fd6, %fd4, %fd5, %fd15;
	ld.global.f64 	%fd7, [%rd23+-8];
	add.s32 	%r16, %r18, -100;
	mul.wide.u32 	%rd14, %r16, 8;
	add.s64 	%rd15, %rd1, %rd14;
	ld.global.f64 	%fd8, [%rd15];
	fma.rn.f64 	%fd9, %fd7, %fd8, %fd6;
	ld.global.f64 	%fd10, [%rd23];
	add.s32 	%r17, %r18, 100;
	mul.wide.u32 	%rd16, %r18, 8;
	add.s64 	%rd17, %rd1, %rd16;
	ld.global.f64 	%fd11, [%rd17];
	fma.rn.f64 	%fd12, %fd10, %fd11, %fd9;
	ld.global.f64 	%fd13, [%rd23+8];
	mul.wide.u32 	%rd18, %r17, 8;
	add.s64 	%rd19, %rd1, %rd18;
	ld.global.f64 	%fd14, [%rd19];
	fma.rn.f64 	%fd15, %fd13, %fd14, %fd12;
	add.s32 	%r19, %r19, 400;
	add.s32 	%r18, %r18, 400;
	add.s64 	%rd23, %rd23, 32;
	setp.ne.s32 	%p2, %r19, 10200;
	@%p2 bra 	$L__BB0_2;
	cvta.to.global.u64 	%rd20, %rd8;
	shl.b64 	%rd21, %rd2, 3;
	add.s64 	%rd22, %rd20, %rd21;
	st.global.f64 	[%rd22], %fd15;
$L__BB0_4:
	ret;

}
	// .globl	_Z6warmupPj
.visible .entry _Z6warmupPj(
	.param .u64 .ptr .align 1 _Z6warmupPj_param_0
)
{
	.reg .pred 	%p<2>;
	.reg .b32 	%r<3>;
	.reg .b64 	%rd<3>;

	ld.param.u64 	%rd1, [_Z6warmupPj_param_0];
	mov.u32 	%r1, %tid.x;
	setp.ne.s32 	%p1, %r1, 0;
	@%p1 bra 	$L__BB1_2;
	cvta.to.global.u64 	%rd2, %rd1;
	mov.b32 	%r2, 555;
	st.global.u32 	[%rd2], %r2;
$L__BB1_2:
	ret;

}


// ===== COMPILED SASS (sm_100) =====

	.target	sm_100

	.elftype	@"ET_EXEC"


//--------------------- .note.nv.tkinfo           --------------------------
	.section	.note.nv.tkinfo,"",@"SHT_NOTE"
	.sectionflags	@"SHF_NOTE_NV_TKINFO"
	.tkinfo
        /*0018*/ 	.word	0x00000002
        /*0030*/ 	.string	""
        /*0030*/ 	.string	"ptxas"
        /*0030*/ 	.string	"Cuda compilation tools, release 13.0, V13.0.88"
        /*0030*/ 	.string	"Build cuda_13.0.r13.0/compiler.36424714_0"
        /*0030*/ 	.string	"-arch sm_100 -m 64 "



//--------------------- .note.nv.cuinfo           --------------------------
	.section	.note.nv.cuinfo,"",@"SHT_NOTE"
	.sectionflags	@"SHF_NOTE_NV_CUINFO"
        /*0018*/ 	.short	0x0002
        /*001a*/ 	.short	0x0064
        /*001c*/ 	.short	0x0082
	.zero		2


//--------------------- .nv.info                  --------------------------
	.section	.nv.info,"",@"SHT_CUDA_INFO"
	.align	4


	//----- nvinfo : EIATTR_REGCOUNT
	.align		4
        /*0000*/ 	.byte	0x04, 0x2f
        /*0002*/ 	.short	(.L_1 - .L_0)
	.align		4
.L_0:
        /*0004*/ 	.word	index@(_Z11matrixmultiPdS_S_Pj)
        /*0008*/ 	.word	0x00000020


	//----- nvinfo : EIATTR_FRAME_SIZE
	.align		4
.L_1:
        /*000c*/ 	.byte	0x04, 0x11
        /*000e*/ 	.short	(.L_3 - .L_2)
	.align		4
.L_2:
        /*0010*/ 	.word	index@(_Z11matrixmultiPdS_S_Pj)
        /*0014*/ 	.word	0x00000000


	//----- nvinfo : EIATTR_REGCOUNT
	.align		4
.L_3:
        /*0018*/ 	.byte	0x04, 0x2f
        /*001a*/ 	.short	(.L_5 - .L_4)
	.align		4
.L_4:
        /*001c*/ 	.word	index@(_Z6warmupPj)
        /*0020*/ 	.word	0x00000008


	//----- nvinfo : EIATTR_FRAME_SIZE
	.align		4
.L_5:
        /*0024*/ 	.byte	0x04, 0x11
        /*0026*/ 	.short	(.L_7 - .L_6)
	.align		4
.L_6:
        /*0028*/ 	.word	index@(_Z6warmupPj)
        /*002c*/ 	.word	0x00000000


	//----- nvinfo : EIATTR_MIN_STACK_SIZE
	.align		4
.L_7:
        /*0030*/ 	.byte	0x04, 0x12
        /*0032*/ 	.short	(.L_9 - .L_8)
	.align		4
.L_8:
        /*0034*/ 	.word	index@(_Z6warmupPj)
        /*0038*/ 	.word	0x00000000


	//----- nvinfo : EIATTR_MIN_STACK_SIZE
	.align		4
.L_9:
        /*003c*/ 	.byte	0x04, 0x12
        /*003e*/ 	.short	(.L_11 - .L_10)
	.align		4
.L_10:
        /*0040*/ 	.word	index@(_Z11matrixmultiPdS_S_Pj)
        /*0044*/ 	.word	0x00000000
.L_11:


//--------------------- .nv.compat                --------------------------
	.section	.nv.compat,"",@"SHT_CUDA_COMPAT_INFO"
	.align	4
        /*0000*/ 	.byte	0x02, 0x09, 0x00, 0x00, 0x02, 0x02, 0x01, 0x00, 0x02, 0x05, 0x05, 0x00, 0x03, 0x07, 0x01, 0x01
        /*0010*/ 	.byte	0x02, 0x03, 0x00, 0x00, 0x02, 0x06, 0x01, 0x00, 0x04, 0x0b, 0x08, 0x00, 0x01, 0x00, 0x00, 0x00
        /*0020*/ 	.byte	0x00, 0x00, 0x00, 0x00


//--------------------- .nv.info._Z6warmupPj      --------------------------
	.section	.nv.info._Z6warmupPj,"",@"SHT_CUDA_INFO"
	.sectionflags	@""
	.align	4


	//----- nvinfo : EIATTR_CUDA_API_VERSION
	.align		4
        /*0000*/ 	.byte	0x04, 0x37
        /*0002*/ 	.short	(.L_13 - .L_12)
.L_12:
        /*0004*/ 	.word	0x00000082


	//----- nvinfo : EIATTR_KPARAM_INFO
	.align		4
.L_13:
        /*0008*/ 	.byte	0x04, 0x17
        /*000a*/ 	.short	(.L_15 - .L_14)
.L_14:
        /*000c*/ 	.word	0x00000000
        /*0010*/ 	.short	0x0000
        /*0012*/ 	.short	0x0000
        /*0014*/ 	.byte	0x00, 0xf5, 0x21, 0x00


	//----- nvinfo : EIATTR_SPARSE_MMA_MASK
	.align		4
.L_15:
        /*0018*/ 	.byte	0x03, 0x50
        /*001a*/ 	.short	0x0000


	//----- nvinfo : EIATTR_MAXREG_COUNT
	.align		4
        /*001c*/ 	.byte	0x03, 0x1b
        /*001e*/ 	.short	0x00ff


	//----- nvinfo : EIATTR_MERCURY_ISA_VERSION
	.align		4
        /*0020*/ 	.byte	0x03, 0x5f
        /*0022*/ 	.short	0x0101


	//----- nvinfo : EIATTR_VRC_CTA_INIT_COUNT
	.align		4
        /*0024*/ 	.byte	0x02, 0x4a
	.zero		1
	.zero		1


	//----- nvinfo : EIATTR_EXIT_INSTR_OFFSETS
	.align		4
        /*0028*/ 	.byte	0x04, 0x1c
        /*002a*/ 	.short	(.L_17 - .L_16)


	//   ....[0]....
.L_16:
        /*002c*/ 	.word	0x00000030


	//   ....[1]....
        /*0030*/ 	.word	0x00000080


	//----- nvinfo : EIATTR_CBANK_PARAM_SIZE
	.align		4
.L_17:
        /*0034*/ 	.byte	0x03, 0x19
        /*0036*/ 	.short	0x0008


	//----- nvinfo : EIATTR_PARAM_CBANK
	.align		4
        /*0038*/ 	.byte	0x04, 0x0a
        /*003a*/ 	.short	(.L_19 - .L_18)
	.align		4
.L_18:
        /*003c*/ 	.word	index@(.nv.constant0._Z6warmupPj)
        /*0040*/ 	.short	0x0380
        /*0042*/ 	.short	0x0008


	//----- nvinfo : EIATTR_SW_WAR
	.align		4
.L_19:
        /*0044*/ 	.byte	0x04, 0x36
        /*0046*/ 	.short	(.L_21 - .L_20)
.L_20:
        /*0048*/ 	.word	0x00000008
.L_21:


//--------------------- .nv.info._Z11matrixmultiPdS_S_Pj --------------------------
	.section	.nv.info._Z11matrixmultiPdS_S_Pj,"",@"SHT_CUDA_INFO"
	.sectionflags	@""
	.align	4


	//----- nvinfo : EIATTR_CUDA_API_VERSION
	.align		4
        /*0000*/ 	.byte	0x04, 0x37
        /*0002*/ 	.short	(.L_23 - .L_22)
.L_22:
        /*0004*/ 	.word	0x00000082


	//----- nvinfo : EIATTR_KPARAM_INFO
	.align		4
.L_23:
        /*0008*/ 	.byte	0x04, 0x17
        /*000a*/ 	.short	(.L_25 - .L_24)
.L_24:
        /*000c*/ 	.word	0x00000000
        /*0010*/ 	.short	0x0003
        /*0012*/ 	.short	0x0018
        /*0014*/ 	.byte	0x00, 0xf5, 0x21, 0x00


	//----- nvinfo : EIATTR_KPARAM_INFO
	.align		4
.L_25:
        /*0018*/ 	.byte	0x04, 0x17
        /*001a*/ 	.short	(.L_27 - .L_26)
.L_26:
        /*001c*/ 	.word	0x00000000
        /*0020*/ 	.short	0x0002
        /*0022*/ 	.short	0x0010
        /*0024*/ 	.byte	0x00, 0xf5, 0x21, 0x00


	//----- nvinfo : EIATTR_KPARAM_INFO
	.align		4
.L_27:
        /*0028*/ 	.byte	0x04, 0x17
        /*002a*/ 	.short	(.L_29 - .L_28)
.L_28:
        /*002c*/ 	.word	0x00000000
        /*0030*/ 	.short	0x0001
        /*0032*/ 	.short	0x0008
        /*0034*/ 	.byte	0x00, 0xf5, 0x21, 0x00


	//----- nvinfo : EIATTR_KPARAM_INFO
	.align		4
.L_29:
        /*0038*/ 	.byte	0x04, 0x17
        /*003a*/ 	.short	(.L_31 - .L_30)
.L_30:
        /*003c*/ 	.word	0x00000000
        /*0040*/ 	.short	0x0000
        /*0042*/ 	.short	0x0000
        /*0044*/ 	.byte	0x00, 0xf5, 0x21, 0x00


	//----- nvinfo : EIATTR_SPARSE_MMA_MASK
	.align		4
.L_31:
        /*0048*/ 	.byte	0x03, 0x50
        /*004a*/ 	.short	0x0000


	//----- nvinfo : EIATTR_MAXREG_COUNT
	.align		4
        /*004c*/ 	.byte	0x03, 0x1b
        /*004e*/ 	.short	0x00ff


	//----- nvinfo : EIATTR_MERCURY_ISA_VERSION
	.align		4
        /*0050*/ 	.byte	0x03, 0x5f
        /*0052*/ 	.short	0x0101


	//----- nvinfo : EIATTR_VRC_CTA_INIT_COUNT
	.align		4
        /*0054*/ 	.byte	0x02, 0x4a
	.zero		1
	.zero		1


	//----- nvinfo : EIATTR_EXIT_INSTR_OFFSETS
	.align		4
        /*0058*/ 	.byte	0x04, 0x1c
        /*005a*/ 	.short	(.L_33 - .L_32)


	//   ....[0]....
.L_32:
        /*005c*/ 	.word	0x00000060


	//   ....[1]....
        /*0060*/ 	.word	0x00000d00


	//----- nvinfo : EIATTR_CBANK_PARAM_SIZE
	.align		4
.L_33:
        /*0064*/ 	.byte	0x03, 0x19
        /*0066*/ 	.short	0x0020


	//----- nvinfo : EIATTR_PARAM_CBANK
	.align		4
        /*0068*/ 	.byte	0x04, 0x0a
        /*006a*/ 	.short	(.L_35 - .L_34)
	.align		4
.L_34:
        /*006c*/ 	.word	index@(.nv.constant0._Z11matrixmultiPdS_S_Pj)
        /*0070*/ 	.short	0x0380
        /*0072*/ 	.short	0x0020


	//----- nvinfo : EIATTR_SW_WAR
	.align		4
.L_35:
        /*0074*/ 	.byte	0x04, 0x36
        /*0076*/ 	.short	(.L_37 - .L_36)
.L_36:
        /*0078*/ 	.word	0x00000008
.L_37:


//--------------------- .nv.callgraph             --------------------------
	.section	.nv.callgraph,"",@"SHT_CUDA_CALLGRAPH"
	.align	4
	.sectionentsize	8
	.align		4
        /*0000*/ 	.word	0x00000000
	.align		4
        /*0004*/ 	.word	0xffffffff
	.align		4
        /*0008*/ 	.word	0x00000000
	.align		4
        /*000c*/ 	.word	0xfffffffe
	.align		4
        /*0010*/ 	.word	0x00000000
	.align		4
        /*0014*/ 	.word	0xfffffffd
	.align		4
        /*0018*/ 	.word	0x00000000
	.align		4
        /*001c*/ 	.word	0xfffffffc


//--------------------- .text._Z6warmupPj         --------------------------
	.section	.text._Z6warmupPj,"ax",@progbits
	.align	128
        .global         _Z6warmupPj
        .type           _Z6warmupPj,@function
        .size           _Z6warmupPj,(.L_x_3 - _Z6warmupPj)
        .other          _Z6warmupPj,@"STO_CUDA_ENTRY STV_DEFAULT"
_Z6warmupPj:
.text._Z6warmupPj:
[----:B------:R-:W-:Y:S01]  /*0000*/  LDC R1, c[0x0][0x37c] ;  /* 0x0000df00ff017b82 */ /* 0x000fe20000000800 */
[----:B------:R-:W0:Y:S02]  /*0010*/  S2R R0, SR_TID.X ;  /* 0x0000000000007919 */ /* 0x000e240000002100 */
[----:B0-----:R-:W-:-:S13]  /*0020*/  ISETP.NE.AND P0, PT, R0, RZ, PT ;  /* 0x000000ff0000720c */ /* 0x001fda0003f05270 */
[----:B------:R-:W-:Y:S05]  /*0030*/  @P0 EXIT ;  /* 0x000000000000094d */ /* 0x000fea0003800000 */
[----:B------:R-:W0:Y:S01]  /*0040*/  LDC.64 R2, c[0x0][0x380] ;  /* 0x0000e000ff027b82 */ /* 0x000e220000000a00 */
[----:B------:R-:W0:Y:S01]  /*0050*/  LDCU.64 UR4, c[0x0][0x358] ;  /* 0x00006b00ff0477ac */ /* 0x000e220008000a00 */
[----:B------:R-:W-:-:S05]  /*0060*/  HFMA2 R5, -RZ, RZ, 0, 3.3080577850341796875e-05 ;  /* 0x0000022bff057431 */ /* 0x000fca00000001ff */
[----:B0-----:R-:W-:Y:S01]  /*0070*/  STG.E desc[UR4][R2.64], R5 ;  /* 0x0000000502007986 */ /* 0x001fe2000c101904 */
[----:B------:R-:W-:Y:S05]  /*0080*/  EXIT ;  /* 0x000000000000794d */ /* 0x000fea0003800000 */
.L_x_0:
[----:B------:R-:W-:-:S00]  /*0090*/  BRA `(.L_x_0) ;  /* 0xfffffffc00fc7947 */ /* 0x000fc0000383ffff */
[----:B------:R-:W-:-:S00]  /*00a0*/  NOP ;  /* 0x0000000000007918 */ /* 0x000fc00000000000 */
        /* <DEDUP_REMOVED lines=13> */
.L_x_3:


//--------------------- .text._Z11matrixmultiPdS_S_Pj --------------------------
	.section	.text._Z11matrixmultiPdS_S_Pj,"ax",@progbits
	.align	128
        .global         _Z11matrixmultiPdS_S_Pj
        .type           _Z11matrixmultiPdS_S_Pj,@function
        .size           _Z11matrixmultiPdS_S_Pj,(.L_x_4 - _Z11matrixmultiPdS_S_Pj)
        .other          _Z11matrixmultiPdS_S_Pj,@"STO_CUDA_ENTRY STV_DEFAULT"
_Z11matrixmultiPdS_S_Pj:
.text._Z11matrixmultiPdS_S_Pj:
[----:B------:R-:W-:Y:S01]  /*0000*/  LDC R1, c[0x0][0x37c] ;  /* 0x0000df00ff017b82 */ /* 0x000fe20000000800 */
[----:B------:R-:W0:Y:S07]  /*0010*/  S2R R0, SR_TID.X ;  /* 0x0000000000007919 */ /* 0x000e2e0000002100 */
[----:B------:R-:W0:Y:S08]  /*0020*/  S2UR UR4, SR_CTAID.X ;  /* 0x00000000000479c3 */ /* 0x000e300000002500 */
[----:B------:R-:W0:Y:S02]  /*0030*/  LDC R3, c[0x0][0x360] ;  /* 0x0000d800ff037b82 */ /* 0x000e240000000800 */
[----:B0-----:R-:W-:-:S05]  /*0040*/  IMAD R0, R3, UR4, R0 ;  /* 0x0000000403007c24 */ /* 0x001fca000f8e0200 */
[----:B------:R-:W-:-:S13]  /*0050*/  ISETP.GT.U32.AND P0, PT, R0, 0x270f, PT ;  /* 0x0000270f0000780c */ /* 0x000fda0003f04070 */
[----:B------:R-:W-:Y:S05]  /*0060*/  @P0 EXIT ;  /* 0x000000000000094d */ /* 0x000fea0003800000 */
[----:B------:R-:W0:Y:S01]  /*0070*/  LDC.64 R2, c[0x0][0x388] ;  /* 0x0000e200ff027b82 */ /* 0x000e220000000a00 */
[----:B------:R-:W-:Y:S01]  /*0080*/  IMAD.HI.U32 R6, R0, 0x51eb851f, RZ ;  /* 0x51eb851f00067827 */ /* 0x000fe200078e00ff */
[----:B------:R-:W1:Y:S04]  /*0090*/  LDCU.64 UR6, c[0x0][0x358] ;  /* 0x00006b00ff0677ac */ /* 0x000e680008000a00 */
[----:B------:R-:W-:Y:S02]  /*00a0*/  SHF.R.U32.HI R7, RZ, 0x5, R6 ;  /* 0x00000005ff077819 */ /* 0x000fe40000011606 */
[----:B------:R-:W2:Y:S03]  /*00b0*/  LDC.64 R4, c[0x0][0x380] ;  /* 0x0000e000ff047b82 */ /* 0x000ea60000000a00 */
[----:B------:R-:W-:-:S05]  /*00c0*/  IMAD R15, R7, -0x64, R0 ;  /* 0xffffff9c070f7824 */ /* 0x000fca00078e0200 */
[C---:B------:R-:W-:Y:S01]  /*00d0*/  IADD3 R23, PT, PT, R15.reuse, 0x64, RZ ;  /* 0x000000640f177810 */ /* 0x040fe20007ffe0ff */
[----:B0-----:R-:W-:-:S04]  /*00e0*/  IMAD.WIDE.U32 R18, R15, 0x8, R2 ;  /* 0x000000080f127825 */ /* 0x001fc800078e0002 */
[----:B--2---:R-:W-:Y:S02]  /*00f0*/  IMAD.WIDE.U32 R4, R7, 0x320, R4 ;  /* 0x0000032007047825 */ /* 0x004fe400078e0004 */
[----:B-1----:R-:W2:Y:S04]  /*0100*/  LDG.E.64 R18, desc[UR6][R18.64] ;  /* 0x0000000612127981 */ /* 0x002ea8000c1e1b00 */
[----:B------:R-:W2:Y:S01]  /*0110*/  LDG.E.64 R6, desc[UR6][R4.64] ;  /* 0x0000000604067981 */ /* 0x000ea2000c1e1b00 */
[--C-:B------:R-:W-:Y:S01]  /*0120*/  IMAD.WIDE.U32 R22, R23, 0x8, R2.reuse ;  /* 0x0000000817167825 */ /* 0x100fe200078e0002 */
[----:B------:R-:W-:Y:S02]  /*0130*/  IADD3 R21, PT, PT, R15, 0xc8, RZ ;  /* 0x000000c80f157810 */ /* 0x000fe40007ffe0ff */
[----:B------:R-:W3:Y:S04]  /*0140*/  LDG.E.64 R8, desc[UR6][R4.64+0x8] ;  /* 0x0000080604087981 */ /* 0x000ee8000c1e1b00 */
[----:B------:R-:W3:Y:S01]  /*0150*/  LDG.E.64 R22, desc[UR6][R22.64] ;  /* 0x0000000616167981 */ /* 0x000ee2000c1e1b00 */
[----:B------:R-:W-:Y:S01]  /*0160*/  IMAD.WIDE.U32 R20, R21, 0x8, R2 ;  /* 0x0000000815147825 */ /* 0x000fe200078e0002 */
[----:B------:R-:W-:-:S02]  /*0170*/  IADD3 R13, PT, PT, R15, 0x12c, RZ ;  /* 0x0000012c0f0d7810 */ /* 0x000fc40007ffe0ff */
[----:B------:R-:W4:Y:S04]  /*0180*/  LDG.E.64 R10, desc[UR6][R4.64+0x10] ;  /* 0x00001006040a7981 */ /* 0x000f28000c1e1b00 */
[----:B------:R-:W4:Y:S01]  /*0190*/  LDG.E.64 R20, desc[UR6][R20.64] ;  /* 0x0000000614147981 */ /* 0x000f22000c1e1b00 */
[----:B------:R-:W-:-:S03]  /*01a0*/  IMAD.WIDE.U32 R12, R13, 0x8, R2 ;  /* 0x000000080d0c7825 */ /* 0x000fc600078e0002 */
[----:B------:R-:W5:Y:S04]  /*01b0*/  LDG.E.64 R16, desc[UR6][R4.64+0x18] ;  /* 0x0000180604107981 */ /* 0x000f68000c1e1b00 */
[----:B------:R-:W5:Y:S01]  /*01c0*/  LDG.E.64 R12, desc[UR6][R12.64] ;  /* 0x000000060c0c7981 */ /* 0x000f62000c1e1b00 */
[----:B------:R-:W-:Y:S01]  /*01d0*/  IADD3 R15, PT, PT, R15, 0x258, RZ ;  /* 0x000002580f0f7810 */ /* 0x000fe20007ffe0ff */
[----:B------:R-:W-:Y:S01]  /*01e0*/  UMOV UR4, 0x258 ;  /* 0x0000025800047882 */ /* 0x000fe20000000000 */
[----:B--2---:R-:W-:-:S08]  /*01f0*/  DFMA R6, R6, R18, RZ ;  /* 0x000000120606722b */ /* 0x004fd000000000ff */
[----:B---3--:R-:W-:Y:S01]  /*0200*/  DFMA R6, R8, R22, R6 ;  /* 0x000000160806722b */ /* 0x008fe20000000006 */
[----:B------:R-:W-:-:S07]  /*0210*/  IADD3 R8, P0, PT, R4, 0x30, RZ ;  /* 0x0000003004087810 */ /* 0x000fce0007f1e0ff */
[----:B----4-:R-:W-:Y:S01]  /*0220*/  DFMA R6, R10, R20, R6 ;  /* 0x000000140a06722b */ /* 0x010fe20000000006 */
[----:B------:R-:W-:-:S07]  /*0230*/  IADD3.X R9, PT, PT, RZ, R5, RZ, P0, !PT ;  /* 0x00000005ff097210 */ /* 0x000fce00007fe4ff */
[----:B-----5:R-:W-:-:S11]  /*0240*/  DFMA R16, R16, R12, R6 ;  /* 0x0000000c1010722b */ /* 0x020fd60000000006 */
.L_x_1:
[----:B------:R-:W-:Y:S02]  /*0250*/  IADD3 R25, PT, PT, R15, -0xc8, RZ ;  /* 0xffffff380f197810 */ /* 0x000fe40007ffe0ff */
[----:B------:R-:W-:Y:S02]  /*0260*/  MOV R4, R8 ;  /* 0x0000000800047202 */ /* 0x000fe40000000f00 */
[----:B------:R-:W-:Y:S01]  /*0270*/  MOV R5, R9 ;  /* 0x0000000900057202 */ /* 0x000fe20000000f00 */
[----:B------:R-:W-:Y:S01]  /*0280*/  IMAD.WIDE.U32 R24, R25, 0x8, R2 ;  /* 0x0000000819187825 */ /* 0x000fe200078e0002 */
[----:B------:R-:W-:-:S03]  /*0290*/  IADD3 R23, PT, PT, R15, -0x64, RZ ;  /* 0xffffff9c0f177810 */ /* 0x000fc60007ffe0ff */
[----:B------:R-:W2:Y:S02]  /*02a0*/  LDG.E.64 R18, desc[UR6][R4.64+-0x10] ;  /* 0xfffff00604127981 */ /* 0x000ea4000c1e1b00 */
[--C-:B------:R-:W-:Y:S02]  /*02b0*/  IMAD.WIDE.U32 R22, R23, 0x8, R2.reuse ;  /* 0x0000000817167825 */ /* 0x100fe400078e0002 */
[----:B------:R-:W2:Y:S04]  /*02c0*/  LDG.E.64 R24, desc[UR6][R24.64] ;  /* 0x0000000618187981 */ /* 0x000ea8000c1e1b00 */
[----:B------:R-:W3:Y:S04]  /*02d0*/  LDG.E.64 R20, desc[UR6][R4.64+-0x8] ;  /* 0xfffff80604147981 */ /* 0x000ee8000c1e1b00 */
[----:B------:R-:W3:Y:S01]  /*02e0*/  LDG.E.64 R22, desc[UR6][R22.64] ;  /* 0x0000000616167981 */ /* 0x000ee2000c1e1b00 */
[C---:B------:R-:W-:Y:S01]  /*02f0*/  IMAD.WIDE.U32 R6, R15.reuse, 0x8, R2 ;  /* 0x000000080f067825 */ /* 0x040fe200078e0002 */
[----:B------:R-:W-:-:S02]  /*0300*/  IADD3 R13, PT, PT, R15, 0x64, RZ ;  /* 0x000000640f0d7810 */ /* 0x000fc40007ffe0ff */
[----:B------:R-:W4:Y:S04]  /*0310*/  LDG.E.64 R8, desc[UR6][R4.64] ;  /* 0x0000000604087981 */ /* 0x000f28000c1e1b00 */
[----:B------:R-:W4:Y:S01]  /*0320*/  LDG.E.64 R6, desc[UR6][R6.64] ;  /* 0x0000000606067981 */ /* 0x000f22000c1e1b00 */
[----:B------:R-:W-:-:S03]  /*0330*/  IMAD.WIDE.U32 R12, R13, 0x8, R2 ;  /* 0x000000080d0c7825 */ /* 0x000fc600078e0002 */
[----:B------:R-:W5:Y:S04]  /*0340*/  LDG.E.64 R10, desc[UR6][R4.64+0x8] ;  /* 0x00000806040a7981 */ /* 0x000f68000c1e1b00 */
[----:B------:R-:W5:Y:S01]  /*0350*/  LDG.E.64 R12, desc[UR6][R12.64] ;  /* 0x000000060c0c7981 */ /* 0x000f62000c1e1b00 */
[----:B------:R-:W-:Y:S01]  /*0360*/  IADD3 R27, PT, PT, R15, 0xc8, RZ ;  /* 0x000000c80f1b7810 */ /* 0x000fe20007ffe0ff */
[----:B--2---:R-:W-:-:S04]  /*0370*/  DFMA R24, R18, R24, R16 ;  /* 0x000000181218722b */ /* 0x004fc80000000010 */
[--C-:B------:R-:W-:Y:S01]  /*0380*/  IMAD.WIDE.U32 R18, R27, 0x8, R2.reuse ;  /* 0x000000081b127825 */ /* 0x100fe200078e0002 */
[----:B------:R-:W-:Y:S01]  /*0390*/  IADD3 R27, PT, PT, R15, 0x12c, RZ ;  /* 0x0000012c0f1b7810 */ /* 0x000fe20007ffe0ff */
[----:B------:R-:W2:Y:S04]  /*03a0*/  LDG.E.64 R16, desc[UR6][R4.64+0x10] ;  /* 0x0000100604107981 */ /* 0x000ea8000c1e1b00 */
[----:B------:R-:W2:Y:S01]  /*03b0*/  LDG.E.64 R18, desc[UR6][R18.64] ;  /* 0x0000000612127981 */ /* 0x000ea2000c1e1b00 */
[----:B---3--:R-:W-:Y:S01]  /*03c0*/  DFMA R24, R20, R22, R24 ;  /* 0x000000161418722b */ /* 0x008fe20000000018 */
[----:B------:R-:W-:Y:S02]  /*03d0*/  IMAD.WIDE.U32 R22, R27, 0x8, R2 ;  /* 0x000000081b167825 */ /* 0x000fe400078e0002 */
[----:B------:R-:W3:Y:S02]  /*03e0*/  LDG.E.64 R20, desc[UR6][R4.64+0x18] ;  /* 0x0000180604147981 */ /* 0x000ee4000c1e1b00 */
[----:B------:R-:W-:-:S02]  /*03f0*/  VIADD R27, R15, 0x190 ;  /* 0x000001900f1b7836 */ /* 0x000fc40000000000 */
[----:B------:R-:W3:Y:S01]  /*0400*/  LDG.E.64 R22, desc[UR6][R22.64] ;  /* 0x0000000616167981 */ /* 0x000ee2000c1e1b00 */
[----:B----4-:R-:W-:Y:S01]  /*0410*/  DFMA R24, R8, R6, R24 ;  /* 0x000000060818722b */ /* 0x010fe20000000018 */
[--C-:B------:R-:W-:Y:S01]  /*0420*/  IMAD.WIDE.U32 R8, R27, 0x8, R2.reuse ;  /* 0x000000081b087825 */ /* 0x100fe200078e0002 */
[----:B------:R-:W-:Y:S01]  /*0430*/  IADD3 R27, PT, PT, R15, 0x1f4, RZ ;  /* 0x000001f40f1b7810 */ /* 0x000fe20007ffe0ff */
[----:B------:R-:W4:Y:S04]  /*0440*/  LDG.E.64 R6, desc[UR6][R4.64+0x20] ;  /* 0x0000200604067981 */ /* 0x000f28000c1e1b00 */
[----:B------:R-:W4:Y:S01]  /*0450*/  LDG.E.64 R8, desc[UR6][R8.64] ;  /* 0x0000000608087981 */ /* 0x000f22000c1e1b00 */
[----:B-----5:R-:W-:Y:S01]  /*0460*/  DFMA R24, R10, R12, R24 ;  /* 0x0000000c0a18722b */ /* 0x020fe20000000018 */
[----:B------:R-:W-:-:S02]  /*0470*/  IMAD.WIDE.U32 R12, R27, 0x8, R2 ;  /* 0x000000081b0c7825 */ /* 0x000fc400078e0002 */
        /* <DEDUP_REMOVED lines=9> */
[--C-:B------:R-:W-:Y:S01]  /*0510*/  IMAD.WIDE.U32 R22, R27, 0x8, R2.reuse ;  /* 0x000000081b167825 */ /* 0x100fe200078e0002 */
[----:B------:R-:W-:Y:S01]  /*0520*/  IADD3 R27, PT, PT, R15, 0x320, RZ ;  /* 0x000003200f1b7810 */ /* 0x000fe20007ffe0ff */
[----:B------:R-:W3:Y:S04]  /*0530*/  LDG.E.64 R20, desc[UR6][R4.64+0x38] ;  /* 0x0000380604147981 */ /* 0x000ee8000c1e1b00 */
        /* <DEDUP_REMOVED lines=22> */
[----:B------:R-:W-:-:S02]  /*06a0*/  IMAD.WIDE.U32 R8, R27, 0x8, R2 ;  /* 0x000000081b087825 */ /* 0x000fc400078e0002 */
[----:B------:R-:W4:Y:S02]  /*06b0*/  LDG.E.64 R6, desc[UR6][R4.64+0x60] ;  /* 0x0000600604067981 */ /* 0x000f24000c1e1b00 */
[----:B------:R-:W-:Y:S02]  /*06c0*/  VIADD R27, R15, 0x514 ;  /* 0x000005140f1b7836 */ /* 0x000fe40000000000 */
[----:B------:R-:W4:Y:S01]  /*06d0*/  LDG.E.64 R8, desc[UR6][R8.64] ;  /* 0x0000000608087981 */ /* 0x000f22000c1e1b00 */
[----:B-----5:R-:W-:Y:S01]  /*06e0*/  DFMA R24, R10, R12, R24 ;  /* 0x0000000c0a18722b */ /* 0x020fe20000000018 */
[----:B------:R-:W-:Y:S02]  /*06f0*/  IMAD.WIDE.U32 R12, R27, 0x8, R2 ;  /* 0x000000081b0c7825 */ /* 0x000fe400078e0002 */
        /* <DEDUP_REMOVED lines=42> */
[----:B------:R-:W-:-:S04]  /*09a0*/  VIADD R27, R15, 0x898 ;  /* 0x000008980f1b7836 */ /* 0x000fc80000000000 */
[--C-:B------:R-:W-:Y:S01]  /*09b0*/  IMAD.WIDE.U32 R26, R27, 0x8, R2.reuse ;  /* 0x000000081b1a7825 */ /* 0x100fe200078e0002 */
[C---:B------:R-:W-:Y:S01]  /*09c0*/  IADD3 R29, PT, PT, R15.reuse, 0x960, RZ ;  /* 0x000009600f1d7810 */ /* 0x040fe20007ffe0ff */
[----:B--2---:R-:W-:Y:S01]  /*09d0*/  DFMA R24, R18, R16, R24 ;  /* 0x000000101218722b */ /* 0x004fe20000000018 */
[----:B------:R-:W-:Y:S01]  /*09e0*/  IADD3 R17, PT, PT, R15, 0x8fc, RZ ;  /* 0x000008fc0f117810 */ /* 0x000fe20007ffe0ff */
[----:B------:R-:W2:Y:S06]  /*09f0*/  LDG.E.64 R18, desc[UR6][R4.64+0xb8] ;  /* 0x0000b80604127981 */ /* 0x000eac000c1e1b00 */
[----:B---3--:R-:W-:Y:S01]  /*0a00*/  DFMA R24, R20, R22, R24 ;  /* 0x000000161418722b */ /* 0x008fe20000000018 */
[----:B------:R-:W3:Y:S01]  /*0a10*/  LDG.E.64 R20, desc[UR6][R4.64+0xb0] ;  /* 0x0000b00604147981 */ /* 0x000ee2000c1e1b00 */
[----:B------:R-:W-:-:S03]  /*0a20*/  IMAD.WIDE.U32 R16, R17, 0x8, R2 ;  /* 0x0000000811107825 */ /* 0x000fc600078e0002 */
[----:B------:R0:W3:Y:S03]  /*0a30*/  LDG.E.64 R22, desc[UR6][R26.64] ;  /* 0x000000061a167981 */ /* 0x0000e6000c1e1b00 */
[----:B----4-:R-:W-:Y:S01]  /*0a40*/  DFMA R24, R6, R8, R24 ;  /* 0x000000080618722b */ /* 0x010fe20000000018 */
[----:B------:R-:W2:Y:S01]  /*0a50*/  LDG.E.64 R16, desc[UR6][R16.64] ;  /* 0x0000000610107981 */ /* 0x000ea2000c1e1b00 */
[--C-:B------:R-:W-:Y:S01]  /*0a60*/  IMAD.WIDE.U32 R6, R29, 0x8, R2.reuse ;  /* 0x000000081d067825 */ /* 0x100fe200078e0002 */
[----:B------:R-:W-:Y:S02]  /*0a70*/  IADD3 R29, PT, PT, R15, 0x9c4, RZ ;  /* 0x000009c40f1d7810 */ /* 0x000fe40007ffe0ff */
[----:B------:R-:W4:Y:S04]  /*0a80*/  LDG.E.64 R8, desc[UR6][R4.64+0xc0] ;  /* 0x0000c00604087981 */ /* 0x000f28000c1e1b00 */
[----:B------:R-:W4:Y:S01]  /*0a90*/  LDG.E.64 R6, desc[UR6][R6.64] ;  /* 0x0000000606067981 */ /* 0x000f22000c1e1b00 */
[----:B-----5:R-:W-:Y:S01]  /*0aa0*/  DFMA R24, R10, R12, R24 ;  /* 0x0000000c0a18722b */ /* 0x020fe20000000018 */
[----:B------:R-:W-:-:S02]  /*0ab0*/  IMAD.WIDE.U32 R12, R29, 0x8, R2 ;  /* 0x000000081d0c7825 */ /* 0x000fc400078e0002 */
[----:B------:R-:W5:Y:S04]  /*0ac0*/  LDG.E.64 R10, desc[UR6][R4.64+0xc8] ;  /* 0x0000c806040a7981 */ /* 0x000f68000c1e1b00 */
[----:B------:R-:W5:Y:S01]  /*0ad0*/  LDG.E.64 R12, desc[UR6][R12.64] ;  /* 0x000000060c0c7981 */ /* 0x000f62000c1e1b00 */
[C---:B0-----:R-:W-:Y:S02]  /*0ae0*/  IADD3 R27, PT, PT, R15.reuse, 0xa28, RZ ;  /* 0x00000a280f1b7810 */ /* 0x041fe40007ffe0ff */
[----:B------:R-:W-:-:S03]  /*0af0*/  IADD3 R29, PT, PT, R15, 0xa8c, RZ ;  /* 0x00000a8c0f1d7810 */ /* 0x000fc60007ffe0ff */
[----:B------:R-:W-:-:S04]  /*0b00*/  IMAD.WIDE.U32 R26, R27, 0x8, R2 ;  /* 0x000000081b1a7825 */ /* 0x000fc800078e0002 */
[--C-:B------:R-:W-:Y:S01]  /*0b10*/  IMAD.WIDE.U32 R28, R29, 0x8, R2.reuse ;  /* 0x000000081d1c7825 */ /* 0x100fe200078e0002 */
[C---:B------:R-:W-:Y:S01]  /*0b20*/  IADD3 R14, PT, PT, R15.reuse, 0xb54, RZ ;  /* 0x00000b540f0e7810 */ /* 0x040fe20007ffe0ff */
[----:B---3--:R-:W-:Y:S01]  /*0b30*/  DFMA R24, R20, R22, R24 ;  /* 0x000000161418722b */ /* 0x008fe20000000018 */
[----:B------:R-:W-:Y:S01]  /*0b40*/  IADD3 R21, PT, PT, R15, 0xaf0, RZ ;  /* 0x00000af00f157810 */ /* 0x000fe20007ffe0ff */
[----:B------:R-:W3:Y:S06]  /*0b50*/  LDG.E.64 R22, desc[UR6][R4.64+0xe0] ;  /* 0x0000e00604167981 */ /* 0x000eec000c1e1b00 */
[----:B--2---:R-:W-:Y:S01]  /*0b60*/  DFMA R24, R18, R16, R24 ;  /* 0x000000101218722b */ /* 0x004fe20000000018 */
[----:B------:R-:W2:Y:S04]  /*0b70*/  LDG.E.64 R16, desc[UR6][R4.64+0xd0] ;  /* 0x0000d00604107981 */ /* 0x000ea8000c1e1b00 */
[----:B------:R-:W2:Y:S03]  /*0b80*/  LDG.E.64 R18, desc[UR6][R26.64] ;  /* 0x000000061a127981 */ /* 0x000ea6000c1e1b00 */
[----:B----4-:R-:W-:Y:S01]  /*0b90*/  DFMA R24, R8, R6, R24 ;  /* 0x000000060818722b */ /* 0x010fe20000000018 */
[----:B------:R-:W4:Y:S01]  /*0ba0*/  LDG.E.64 R6, desc[UR6][R4.64+0xd8] ;  /* 0x0000d80604067981 */ /* 0x000f22000c1e1b00 */
[----:B------:R-:W-:-:S03]  /*0bb0*/  IMAD.WIDE.U32 R20, R21, 0x8, R2 ;  /* 0x0000000815147825 */ /* 0x000fc600078e0002 */
[----:B------:R-:W4:Y:S03]  /*0bc0*/  LDG.E.64 R8, desc[UR6][R28.64] ;  /* 0x000000061c087981 */ /* 0x000f26000c1e1b00 */
[----:B-----5:R-:W-:Y:S01]  /*0bd0*/  DFMA R24, R10, R12, R24 ;  /* 0x0000000c0a18722b */ /* 0x020fe20000000018 */
[----:B------:R-:W3:Y:S01]  /*0be0*/  LDG.E.64 R20, desc[UR6][R20.64] ;  /* 0x0000000614147981 */ /* 0x000ee2000c1e1b00 */
[----:B------:R-:W-:-:S03]  /*0bf0*/  IMAD.WIDE.U32 R10, R14, 0x8, R2 ;  /* 0x000000080e0a7825 */ /* 0x000fc600078e0002 */
[----:B------:R-:W5:Y:S04]  /*0c00*/  LDG.E.64 R12, desc[UR6][R4.64+0xe8] ;  /* 0x0000e806040c7981 */ /* 0x000f68000c1e1b00 */
[----:B------:R-:W5:Y:S01]  /*0c10*/  LDG.E.64 R10, desc[UR6][R10.64] ;  /* 0x000000060a0a7981 */ /* 0x000f62000c1e1b00 */
[----:B------:R-:W-:-:S04]  /*0c20*/  UIADD3 UR4, UPT, UPT, UR4, 0xc80, URZ ;  /* 0x00000c8004047890 */ /* 0x000fc8000fffe0ff */
[----:B------:R-:W-:Y:S01]  /*0c30*/  UISETP.NE.AND UP0, UPT, UR4, 0x27d8, UPT ;  /* 0x000027d80400788c */ /* 0x000fe2000bf05270 */
[----:B------:R-:W-:Y:S01]  /*0c40*/  IADD3 R15, PT, PT, R15, 0xc80, RZ ;  /* 0x00000c800f0f7810 */ /* 0x000fe20007ffe0ff */
[----:B--2---:R-:W-:-:S08]  /*0c50*/  DFMA R16, R16, R18, R24 ;  /* 0x000000121010722b */ /* 0x004fd00000000018 */
[----:B----4-:R-:W-:Y:S01]  /*0c60*/  DFMA R6, R6, R8, R16 ;  /* 0x000000080606722b */ /* 0x010fe20000000010 */
[----:B------:R-:W-:-:S07]  /*0c70*/  IADD3 R8, P0, PT, R4, 0x100, RZ ;  /* 0x0000010004087810 */ /* 0x000fce0007f1e0ff */
[----:B---3--:R-:W-:Y:S01]  /*0c80*/  DFMA R6, R22, R20, R6 ;  /* 0x000000141606722b */ /* 0x008fe20000000006 */
[----:B------:R-:W-:-:S07]  /*0c90*/  IADD3.X R9, PT, PT, RZ, R5, RZ, P0, !PT ;  /* 0x00000005ff097210 */ /* 0x000fce00007fe4ff */
[----:B-----5:R-:W-:Y:S01]  /*0ca0*/  DFMA R16, R12, R10, R6 ;  /* 0x0000000a0c10722b */ /* 0x020fe20000000006 */
[----:B------:R-:W-:Y:S10]  /*0cb0*/  BRA.U UP0, `(.L_x_1) ;  /* 0xfffffff500647547 */ /* 0x000ff4000b83ffff */
[----:B------:R-:W0:Y:S02]  /*0cc0*/  LDCU.64 UR4, c[0x0][0x390] ;  /* 0x00007200ff0477ac */ /* 0x000e240008000a00 */
[----:B0-----:R-:W-:-:S04]  /*0cd0*/  LEA R2, P0, R0, UR4, 0x3 ;  /* 0x0000000400027c11 */ /* 0x001fc8000f8018ff */
[----:B------:R-:W-:-:S05]  /*0ce0*/  LEA.HI.X R3, R0, UR5, RZ, 0x3, P0 ;  /* 0x0000000500037c11 */ /* 0x000fca00080f1cff */
[----:B------:R-:W-:Y:S01]  /*0cf0*/  STG.E.64 desc[UR6][R2.64], R16 ;  /* 0x0000001002007986 */ /* 0x000fe2000c101b06 */
[----:B------:R-:W-:Y:S05]  /*0d00*/  EXIT ;  /* 0x000000000000794d */ /* 0x000fea0003800000 */
.L_x_2:
        /* <DEDUP_REMOVED lines=15> */
.L_x_4:


//--------------------- .nv.shared.reserved.0     --------------------------
	.section	.nv.shared.reserved.0,"aw",@nobits
	.weak		__nv_reservedSMEM_offset_0_alias
	.size		__nv_reservedSMEM_offset_0_alias, 0, 64
	.other		__nv_reservedSMEM_offset_0_alias,@"STO_CUDA_RESERVED_SHARED STV_DEFAULT"
__nv_reservedSMEM_offset_0_alias:
	.zero		0
	.zero		64


//--------------------- .nv.constant0._Z6warmupPj --------------------------
	.section	.nv.constant0._Z6warmupPj,"a",@progbits
	.sectionflags	@""
	.align	4
.nv.constant0._Z6warmupPj:
	.zero		904


//--------------------- .nv.constant0._Z11matrixmultiPdS_S_Pj --------------------------
	.section	.nv.constant0._Z11matrixmultiPdS_S_Pj,"a",@progbits
	.sectionflags	@""
	.align	4
.nv.constant0._Z11matrixmultiPdS_S_Pj:
	.zero		928


//--------------------- SYMBOLS --------------------------

	.type		.nv.reservedSmem.offset0,@object
	.size		.nv.reservedSmem.offset0,0x4
